//
// Generated by NVIDIA NVVM Compiler
//
// Compiler Build ID: CL-36424714
// Cuda compilation tools, release 13.0, V13.0.88
// Based on NVVM 20.0.0
//

.version 9.0
.target sm_100
.address_size 64

	// .globl	_Z22computeSumSharedMemoryPiS_i
.extern .shared .align 16 .b8 sharedMemory[];

.visible .entry _Z22computeSumSharedMemoryPiS_i(
	.param .u64 .ptr .align 1 _Z22computeSumSharedMemoryPiS_i_param_0,
	.param .u64 .ptr .align 1 _Z22computeSumSharedMemoryPiS_i_param_1,
	.param .u32 _Z22computeSumSharedMemoryPiS_i_param_2
)
{
	.reg .pred 	%p<6>;
	.reg .b32 	%r<23>;
	.reg .b64 	%rd<7>;

	ld.param.u64 	%rd1, [_Z22computeSumSharedMemoryPiS_i_param_0];
	ld.param.u64 	%rd2, [_Z22computeSumSharedMemoryPiS_i_param_1];
	ld.param.u32 	%r10, [_Z22computeSumSharedMemoryPiS_i_param_2];
	mov.u32 	%r11, %ctaid.x;
	mov.u32 	%r22, %ntid.x;
	mov.u32 	%r2, %tid.x;
	mad.lo.s32 	%r3, %r11, %r22, %r2;
	setp.ge.s32 	%p1, %r3, %r10;
	mov.b32 	%r21, 0;
	@%p1 bra 	$L__BB0_2;
	cvta.to.global.u64 	%rd3, %rd1;
	mul.wide.s32 	%rd4, %r3, 4;
	add.s64 	%rd5, %rd3, %rd4;
	ld.global.u32 	%r21, [%rd5];
$L__BB0_2:
	shl.b32 	%r12, %r2, 2;
	mov.u32 	%r13, sharedMemory;
	add.s32 	%r6, %r13, %r12;
	st.shared.u32 	[%r6], %r21;
	bar.sync 	0;
	setp.lt.u32 	%p2, %r22, 2;
	@%p2 bra 	$L__BB0_6;
$L__BB0_3:
	shr.u32 	%r8, %r22, 1;
	setp.ge.u32 	%p3, %r2, %r8;
	@%p3 bra 	$L__BB0_5;
	shl.b32 	%r14, %r8, 2;
	add.s32 	%r15, %r6, %r14;
	ld.shared.u32 	%r16, [%r15];
	ld.shared.u32 	%r17, [%r6];
	add.s32 	%r18, %r17, %r16;
	st.shared.u32 	[%r6], %r18;
$L__BB0_5:
	bar.sync 	0;
	setp.gt.u32 	%p4, %r22, 3;
	mov.u32 	%r22, %r8;
	@%p4 bra 	$L__BB0_3;
$L__BB0_6:
	setp.ne.s32 	%p5, %r2, 0;
	@%p5 bra 	$L__BB0_8;
	ld.shared.u32 	%r19, [sharedMemory];
	cvta.to.global.u64 	%rd6, %rd2;
	atom.global.add.u32 	%r20, [%rd6], %r19;
$L__BB0_8:
	ret;

}


// ===== COMPILED SASS (sm_100) =====

	.target	sm_100

	.elftype	@"ET_EXEC"


//--------------------- .note.nv.tkinfo           --------------------------
	.section	.note.nv.tkinfo,"",@"SHT_NOTE"
	.sectionflags	@"SHF_NOTE_NV_TKINFO"
	.tkinfo
        /*0018*/ 	.word	0x00000002
        /*0030*/ 	.string	""
        /*0030*/ 	.string	"ptxas"
        /*0030*/ 	.string	"Cuda compilation tools, release 13.0, V13.0.88"
        /*0030*/ 	.string	"Build cuda_13.0.r13.0/compiler.36424714_0"
        /*0030*/ 	.string	"-arch sm_100 -m 64 "



//--------------------- .note.nv.cuinfo           --------------------------
	.section	.note.nv.cuinfo,"",@"SHT_NOTE"
	.sectionflags	@"SHF_NOTE_NV_CUINFO"
        /*0018*/ 	.short	0x0002
        /*001a*/ 	.short	0x0064
        /*001c*/ 	.short	0x0082
	.zero		2


//--------------------- .nv.info                  --------------------------
	.section	.nv.info,"",@"SHT_CUDA_INFO"
	.align	4


	//----- nvinfo : EIATTR_REGCOUNT
	.align		4
        /*0000*/ 	.byte	0x04, 0x2f
        /*0002*/ 	.short	(.L_1 - .L_0)
	.align		4
.L_0:
        /*0004*/ 	.word	index@(_Z22computeSumSharedMemoryPiS_i)
        /*0008*/ 	.word	0x0000000a


	//----- nvinfo : EIATTR_FRAME_SIZE
	.align		4
.L_1:
        /*000c*/ 	.byte	0x04, 0x11
        /*000e*/ 	.short	(.L_3 - .L_2)
	.align		4
.L_2:
        /*0010*/ 	.word	index@(_Z22computeSumSharedMemoryPiS_i)
        /*0014*/ 	.word	0x00000000


	//----- nvinfo : EIATTR_MIN_STACK_SIZE
	.align		4
.L_3:
        /*0018*/ 	.byte	0x04, 0x12
        /*001a*/ 	.short	(.L_5 - .L_4)
	.align		4
.L_4:
        /*001c*/ 	.word	index@(_Z22computeSumSharedMemoryPiS_i)
        /*0020*/ 	.word	0x00000000
.L_5:


//--------------------- .nv.compat                --------------------------
	.section	.nv.compat,"",@"SHT_CUDA_COMPAT_INFO"
	.align	4
        /*0000*/ 	.byte	0x02, 0x09, 0x00, 0x00, 0x02, 0x02, 0x01, 0x00, 0x02, 0x05, 0x05, 0x00, 0x03, 0x07, 0x01, 0x01
        /*0010*/ 	.byte	0x02, 0x03, 0x00, 0x00, 0x02, 0x06, 0x01, 0x00, 0x04, 0x0b, 0x08, 0x00, 0x09, 0x00, 0x00, 0x00
        /*0020*/ 	.byte	0x00, 0x00, 0x00, 0x00


//--------------------- .nv.info._Z22computeSumSharedMemoryPiS_i --------------------------
	.section	.nv.info._Z22computeSumSharedMemoryPiS_i,"",@"SHT_CUDA_INFO"
	.sectionflags	@""
	.align	4


	//----- nvinfo : EIATTR_CUDA_API_VERSION
	.align		4
        /*0000*/ 	.byte	0x04, 0x37
        /*0002*/ 	.short	(.L_7 - .L_6)
.L_6:
        /*0004*/ 	.word	0x00000082


	//----- nvinfo : EIATTR_KPARAM_INFO
	.align		4
.L_7:
        /*0008*/ 	.byte	0x04, 0x17
        /*000a*/ 	.short	(.L_9 - .L_8)
.L_8:
        /*000c*/ 	.word	0x00000000
        /*0010*/ 	.short	0x0002
        /*0012*/ 	.short	0x0010
        /*0014*/ 	.byte	0x00, 0xf0, 0x11, 0x00


	//----- nvinfo : EIATTR_KPARAM_INFO
	.align		4
.L_9:
        /*0018*/ 	.byte	0x04, 0x17
        /*001a*/ 	.short	(.L_11 - .L_10)
.L_10:
        /*001c*/ 	.word	0x00000000
        /*0020*/ 	.short	0x0001
        /*0022*/ 	.short	0x0008
        /*0024*/ 	.byte	0x00, 0xf5, 0x21, 0x00


	//----- nvinfo : EIATTR_KPARAM_INFO
	.align		4
.L_11:
        /*0028*/ 	.byte	0x04, 0x17
        /*002a*/ 	.short	(.L_13 - .L_12)
.L_12:
        /*002c*/ 	.word	0x00000000
        /*0030*/ 	.short	0x0000
        /*0032*/ 	.short	0x0000
        /*0034*/ 	.byte	0x00, 0xf5, 0x21, 0x00


	//----- nvinfo : EIATTR_SPARSE_MMA_MASK
	.align		4
.L_13:
        /*0038*/ 	.byte	0x03, 0x50
        /*003a*/ 	.short	0x0000


	//----- nvinfo : EIATTR_MAXREG_COUNT
	.align		4
        /*003c*/ 	.byte	0x03, 0x1b
        /*003e*/ 	.short	0x00ff


	//----- nvinfo : EIATTR_NUM_BARRIERS
	.align		4
        /*0040*/ 	.byte	0x02, 0x4c
        /*0042*/ 	.byte	0x01
	.zero		1


	//----- nvinfo : EIATTR_MERCURY_ISA_VERSION
	.align		4
        /*0044*/ 	.byte	0x03, 0x5f
        /*0046*/ 	.short	0x0101


	//----- nvinfo : EIATTR_VRC_CTA_INIT_COUNT
	.align		4
        /*0048*/ 	.byte	0x02, 0x4a
	.zero		1
	.zero		1


	//----- nvinfo : EIATTR_EXIT_INSTR_OFFSETS
	.align		4
        /*004c*/ 	.byte	0x04, 0x1c
        /*004e*/ 	.short	(.L_15 - .L_14)


	//   ....[0]....
.L_14:
        /*0050*/ 	.word	0x00000200


	//   ....[1]....
        /*0054*/ 	.word	0x00000270


	//----- nvinfo : EIATTR_CBANK_PARAM_SIZE
	.align		4
.L_15:
        /*0058*/ 	.byte	0x03, 0x19
        /*005a*/ 	.short	0x0014


	//----- nvinfo : EIATTR_PARAM_CBANK
	.align		4
        /*005c*/ 	.byte	0x04, 0x0a
        /*005e*/ 	.short	(.L_17 - .L_16)
	.align		4
.L_16:
        /*0060*/ 	.word	index@(.nv.constant0._Z22computeSumSharedMemoryPiS_i)
        /*0064*/ 	.short	0x0380
        /*0066*/ 	.short	0x0014


	//----- nvinfo : EIATTR_SW_WAR
	.align		4
.L_17:
        /*0068*/ 	.byte	0x04, 0x36
        /*006a*/ 	.short	(.L_19 - .L_18)
.L_18:
        /*006c*/ 	.word	0x00000008
.L_19:


//--------------------- .nv.callgraph             --------------------------
	.section	.nv.callgraph,"",@"SHT_CUDA_CALLGRAPH"
	.align	4
	.sectionentsize	8
	.align		4
        /*0000*/ 	.word	0x00000000
	.align		4
        /*0004*/ 	.word	0xffffffff
	.align		4
        /*0008*/ 	.word	0x00000000
	.align		4
        /*000c*/ 	.word	0xfffffffe
	.align		4
        /*0010*/ 	.word	0x00000000
	.align		4
        /*0014*/ 	.word	0xfffffffd
	.align		4
        /*0018*/ 	.word	0x00000000
	.align		4
        /*001c*/ 	.word	0xfffffffc


//--------------------- .text._Z22computeSumSharedMemoryPiS_i --------------------------
	.section	.text._Z22computeSumSharedMemoryPiS_i,"ax",@progbits
	.align	128
        .global         _Z22computeSumSharedMemoryPiS_i
        .type           _Z22computeSumSharedMemoryPiS_i,@function
        .size           _Z22computeSumSharedMemoryPiS_i,(.L_x_3 - _Z22computeSumSharedMemoryPiS_i)
        .other          _Z22computeSumSharedMemoryPiS_i,@"STO_CUDA_ENTRY STV_DEFAULT"
_Z22computeSumSharedMemoryPiS_i:
.text._Z22computeSumSharedMemoryPiS_i:
[----:B------:R-:W-:Y:S01]  /*0000*/  LDC R1, c[0x0][0x37c] ;  /* 0x0000df00ff017b82 */ /* 0x000fe20000000800 */
[----:B------:R-:W0:Y:S07]  /*0010*/  S2R R7, SR_TID.X ;  /* 0x0000000000077919 */ /* 0x000e2e0000002100 */
[----:B------:R-:W0:Y:S01]  /*0020*/  S2UR UR4, SR_CTAID.X ;  /* 0x00000000000479c3 */ /* 0x000e220000002500 */
[----:B------:R-:W1:Y:S01]  /*0030*/  LDCU UR5, c[0x0][0x390] ;  /* 0x00007200ff0577ac */ /* 0x000e620008000800 */
[----:B------:R-:W-:Y:S01]  /*0040*/  IMAD.MOV.U32 R4, RZ, RZ, RZ ;  /* 0x000000ffff047224 */ /* 0x000fe200078e00ff */
[----:B------:R-:W2:Y:S05]  /*0050*/  LDCU.64 UR6, c[0x0][0x358] ;  /* 0x00006b00ff0677ac */ /* 0x000eaa0008000a00 */
[----:B------:R-:W0:Y:S02]  /*0060*/  LDC R0, c[0x0][0x360] ;  /* 0x0000d800ff007b82 */ /* 0x000e240000000800 */
[----:B0-----:R-:W-:-:S05]  /*0070*/  IMAD R5, R0, UR4, R7 ;  /* 0x0000000400057c24 */ /* 0x001fca000f8e0207 */
[----:B-1----:R-:W-:-:S13]  /*0080*/  ISETP.GE.AND P0, PT, R5, UR5, PT ;  /* 0x0000000505007c0c */ /* 0x002fda000bf06270 */
[----:B------:R-:W0:Y:S02]  /*0090*/  @!P0 LDC.64 R2, c[0x0][0x380] ;  /* 0x0000e000ff028b82 */ /* 0x000e240000000a00 */
[----:B0-----:R-:W-:-:S05]  /*00a0*/  @!P0 IMAD.WIDE R2, R5, 0x4, R2 ;  /* 0x0000000405028825 */ /* 0x001fca00078e0202 */
[----:B--2---:R-:W2:Y:S01]  /*00b0*/  @!P0 LDG.E R4, desc[UR6][R2.64] ;  /* 0x0000000602048981 */ /* 0x004ea2000c1e1900 */
[----:B------:R-:W0:Y:S01]  /*00c0*/  S2UR UR5, SR_CgaCtaId ;  /* 0x00000000000579c3 */ /* 0x000e220000008800 */
[----:B------:R-:W-:Y:S01]  /*00d0*/  UMOV UR4, 0x400 ;  /* 0x0000040000047882 */ /* 0x000fe20000000000 */
[----:B------:R-:W-:Y:S02]  /*00e0*/  ISETP.GE.U32.AND P1, PT, R0, 0x2, PT ;  /* 0x000000020000780c */ /* 0x000fe40003f26070 */
[----:B------:R-:W-:Y:S01]  /*00f0*/  ISETP.NE.AND P0, PT, R7, RZ, PT ;  /* 0x000000ff0700720c */ /* 0x000fe20003f05270 */
[----:B0-----:R-:W-:-:S06]  /*0100*/  ULEA UR4, UR5, UR4, 0x18 ;  /* 0x0000000405047291 */ /* 0x001fcc000f8ec0ff */
[----:B------:R-:W-:-:S05]  /*0110*/  LEA R5, R7, UR4, 0x2 ;  /* 0x0000000407057c11 */ /* 0x000fca000f8e10ff */
[----:B--2---:R0:W-:Y:S01]  /*0120*/  STS [R5], R4 ;  /* 0x0000000405007388 */ /* 0x0041e20000000800 */
[----:B------:R-:W-:Y:S06]  /*0130*/  BAR.SYNC.DEFER_BLOCKING 0x0 ;  /* 0x0000000000007b1d */ /* 0x000fec0000010000 */
[----:B------:R-:W-:Y:S05]  /*0140*/  @!P1 BRA `(.L_x_0) ;  /* 0x00000000002c9947 */ /* 0x000fea0003800000 */
.L_x_1:
[----:B------:R-:W-:-:S04]  /*0150*/  SHF.R.U32.HI R6, RZ, 0x1, R0 ;  /* 0x00000001ff067819 */ /* 0x000fc80000011600 */
[----:B------:R-:W-:-:S13]  /*0160*/  ISETP.GE.U32.AND P1, PT, R7, R6, PT ;  /* 0x000000060700720c */ /* 0x000fda0003f26070 */
[----:B------:R-:W-:Y:S01]  /*0170*/  @!P1 IMAD R2, R6, 0x4, R5 ;  /* 0x0000000406029824 */ /* 0x000fe200078e0205 */
[----:B------:R-:W-:Y:S05]  /*0180*/  @!P1 LDS R3, [R5] ;  /* 0x0000000005039984 */ /* 0x000fea0000000800 */
[----:B------:R-:W0:Y:S02]  /*0190*/  @!P1 LDS R2, [R2] ;  /* 0x0000000002029984 */ /* 0x000e240000000800 */
[----:B0-----:R-:W-:-:S05]  /*01a0*/  @!P1 IMAD.IADD R4, R2, 0x1, R3 ;  /* 0x0000000102049824 */ /* 0x001fca00078e0203 */
[----:B------:R1:W-:Y:S01]  /*01b0*/  @!P1 STS [R5], R4 ;  /* 0x0000000405009388 */ /* 0x0003e20000000800 */
[----:B------:R-:W-:Y:S01]  /*01c0*/  BAR.SYNC.DEFER_BLOCKING 0x0 ;  /* 0x0000000000007b1d */ /* 0x000fe20000010000 */
[----:B------:R-:W-:Y:S01]  /*01d0*/  ISETP.GT.U32.AND P1, PT, R0, 0x3, PT ;  /* 0x000000030000780c */ /* 0x000fe20003f24070 */
[----:B------:R-:W-:-:S12]  /*01e0*/  IMAD.MOV.U32 R0, RZ, RZ, R6 ;  /* 0x000000ffff007224 */ /* 0x000fd800078e0006 */
[----:B-1----:R-:W-:Y:S05]  /*01f0*/  @P1 BRA `(.L_x_1) ;  /* 0xfffffffc00d41947 */ /* 0x002fea000383ffff */
.L_x_0:
[----:B------:R-:W-:Y:S05]  /*0200*/  @P0 EXIT ;  /* 0x000000000000094d */ /* 0x000fea0003800000 */
[----:B------:R-:W1:Y:S01]  /*0210*/  S2UR UR5, SR_CgaCtaId ;  /* 0x00000000000579c3 */ /* 0x000e620000008800 */
[----:B------:R-:W-:-:S07]  /*0220*/  UMOV UR4, 0x400 ;  /* 0x0000040000047882 */ /* 0x000fce0000000000 */
[----:B------:R-:W2:Y:S01]  /*0230*/  LDC.64 R2, c[0x0][0x388] ;  /* 0x0000e200ff027b82 */ /* 0x000ea20000000a00 */
[----:B-1----:R-:W-:-:S09]  /*0240*/  ULEA UR4, UR5, UR4, 0x18 ;  /* 0x0000000405047291 */ /* 0x002fd2000f8ec0ff */
[----:B0-----:R-:W2:Y:S04]  /*0250*/  LDS R5, [UR4] ;  /* 0x00000004ff057984 */ /* 0x001ea80008000800 */
[----:B--2---:R-:W-:Y:S01]  /*0260*/  REDG.E.ADD.STRONG.GPU desc[UR6][R2.64], R5 ;  /* 0x000000050200798e */ /* 0x004fe2000c12e106 */
[----:B------:R-:W-:Y:S05]  /*0270*/  EXIT ;  /* 0x000000000000794d */ /* 0x000fea0003800000 */
.L_x_2:
[----:B------:R-:W-:-:S00]  /*0280*/  BRA `(.L_x_2) ;  /* 0xfffffffc00fc7947 */ /* 0x000fc0000383ffff */
[----:B------:R-:W-:-:S00]  /*0290*/  NOP ;  /* 0x0000000000007918 */ /* 0x000fc00000000000 */
        /* <DEDUP_REMOVED lines=14> */
.L_x_3:


//--------------------- .nv.shared._Z22computeSumSharedMemoryPiS_i --------------------------
	.section	.nv.shared._Z22computeSumSharedMemoryPiS_i,"aw",@nobits
	.sectionflags	@""
	.align	16
	.zero		1024


//--------------------- .nv.shared.reserved.0     --------------------------
	.section	.nv.shared.reserved.0,"aw",@nobits
	.weak		__nv_reservedSMEM_offset_0_alias
	.size		__nv_reservedSMEM_offset_0_alias, 0, 64
	.other		__nv_reservedSMEM_offset_0_alias,@"STO_CUDA_RESERVED_SHARED STV_DEFAULT"
__nv_reservedSMEM_offset_0_alias:
	.zero		0
	.zero		64


//--------------------- .nv.constant0._Z22computeSumSharedMemoryPiS_i --------------------------
	.section	.nv.constant0._Z22computeSumSharedMemoryPiS_i,"a",@progbits
	.sectionflags	@""
	.align	4
.nv.constant0._Z22computeSumSharedMemoryPiS_i:
	.zero		916


//--------------------- SYMBOLS --------------------------

	.type		.nv.reservedSmem.offset0,@object
	.size		.nv.reservedSmem.offset0,0x4
	.type		.nv.reservedSmem.cap,@object
	.size		.nv.reservedSmem.cap,0x4
